	.headerflags	@"EF_CUDA_TEXMODE_UNIFIED EF_CUDA_64BIT_ADDRESS EF_CUDA_ACCELERATORS EF_CUDA_SM90 EF_CUDA_VIRTUAL_SM(EF_CUDA_SM90)"
	.elftype	@"ET_EXEC"


//--------------------- .nv.info                  --------------------------
	.section	.nv.info,"",@"SHT_CUDA_INFO"
	.align	4


	//----- nvinfo : EIATTR_REGCOUNT
	.align		4
        /*0000*/ 	.byte	0x04, 0x2f
        /*0002*/ 	.short	(.L_1 - .L_0)
	.align		4
.L_0:
        /*0004*/ 	.word	index@(triton_per_fused__native_batch_norm_legit_no_training_mean_relu_7)
        /*0008*/ 	.word	0x00000015


	//----- nvinfo : EIATTR_MIN_STACK_SIZE
	.align		4
.L_1:
        /*000c*/ 	.byte	0x04, 0x12
        /*000e*/ 	.short	(.L_3 - .L_2)
	.align		4
.L_2:
        /*0010*/ 	.word	index@(triton_per_fused__native_batch_norm_legit_no_training_mean_relu_7)
        /*0014*/ 	.word	0x00000000


	//----- nvinfo : EIATTR_FRAME_SIZE
	.align		4
.L_3:
        /*0018*/ 	.byte	0x04, 0x11
        /*001a*/ 	.short	(.L_5 - .L_4)
	.align		4
.L_4:
        /*001c*/ 	.word	index@(triton_per_fused__native_batch_norm_legit_no_training_mean_relu_7)
        /*0020*/ 	.word	0x00000000


	//----- nvinfo : EIATTR_MIN_STACK_SIZE
	.align		4
.L_5:
        /*0024*/ 	.byte	0x04, 0x12
        /*0026*/ 	.short	(.L_7 - .L_6)
	.align		4
.L_6:
        /*0028*/ 	.word	index@(triton_per_fused__native_batch_norm_legit_no_training_mean_relu_7)
        /*002c*/ 	.word	0x00000000
.L_7:


//--------------------- .nv.info.triton_per_fused__native_batch_norm_legit_no_training_mean_relu_7 --------------------------
	.section	.nv.info.triton_per_fused__native_batch_norm_legit_no_training_mean_relu_7,"",@"SHT_CUDA_INFO"
	.sectionflags	@""
	.align	4


	//----- nvinfo : EIATTR_CUDA_API_VERSION
	.align		4
        /*0000*/ 	.byte	0x04, 0x37
        /*0002*/ 	.short	(.L_9 - .L_8)
.L_8:
        /*0004*/ 	.word	0x0000007c


	//----- nvinfo : EIATTR_KPARAM_INFO
	.align		4
.L_9:
        /*0008*/ 	.byte	0x04, 0x17
        /*000a*/ 	.short	(.L_11 - .L_10)
.L_10:
        /*000c*/ 	.word	0x00000000
        /*0010*/ 	.short	0x0003
        /*0012*/ 	.short	0x0014
        /*0014*/ 	.byte	0x00, 0xf0, 0x11, 0x00


	//----- nvinfo : EIATTR_KPARAM_INFO
	.align		4
.L_11:
        /*0018*/ 	.byte	0x04, 0x17
        /*001a*/ 	.short	(.L_13 - .L_12)
.L_12:
        /*001c*/ 	.word	0x00000000
        /*0020*/ 	.short	0x0002
        /*0022*/ 	.short	0x0010
        /*0024*/ 	.byte	0x00, 0xf0, 0x11, 0x00


	//----- nvinfo : EIATTR_KPARAM_INFO
	.align		4
.L_13:
        /*0028*/ 	.byte	0x04, 0x17
        /*002a*/ 	.short	(.L_15 - .L_14)
.L_14:
        /*002c*/ 	.word	0x00000000
        /*0030*/ 	.short	0x0001
        /*0032*/ 	.short	0x0008
        /*0034*/ 	.byte	0x00, 0xf4, 0x21, 0x00


	//----- nvinfo : EIATTR_KPARAM_INFO
	.align		4
.L_15:
        /*0038*/ 	.byte	0x04, 0x17
        /*003a*/ 	.short	(.L_17 - .L_16)
.L_16:
        /*003c*/ 	.word	0x00000000
        /*0040*/ 	.short	0x0000
        /*0042*/ 	.short	0x0000
        /*0044*/ 	.byte	0x00, 0xf4, 0x21, 0x00


	//----- nvinfo : EIATTR_SPARSE_MMA_MASK
	.align		4
.L_17:
        /*0048*/ 	.byte	0x03, 0x50
        /*004a*/ 	.short	0x0000


	//----- nvinfo : EIATTR_MAXREG_COUNT
	.align		4
        /*004c*/ 	.byte	0x03, 0x1b
        /*004e*/ 	.short	0x00ff


	//----- nvinfo : EIATTR_COOP_GROUP_MASK_REGIDS
	.align		4
        /*0050*/ 	.byte	0x04, 0x29
        /*0052*/ 	.short	(.L_19 - .L_18)


	//   ....[0]....
.L_18:
        /*0054*/ 	.word	0xffffffff


	//   ....[1]....
        /*0058*/ 	.word	0xffffffff


	//   ....[2]....
        /*005c*/ 	.word	0xffffffff


	//   ....[3]....
        /*0060*/ 	.word	0xffffffff


	//   ....[4]....
        /*0064*/ 	.word	0xffffffff


	//   ....[5]....
        /*0068*/ 	.word	0xffffffff


	//   ....[6]....
        /*006c*/ 	.word	0xffffffff


	//   ....[7]....
        /*0070*/ 	.word	0xffffffff


	//   ....[8]....
        /*0074*/ 	.word	0xffffffff


	//   ....[9]....
        /*0078*/ 	.word	0xffffffff


	//   ....[10]....
        /*007c*/ 	.word	0xffffffff


	//   ....[11]....
        /*0080*/ 	.word	0xffffffff


	//----- nvinfo : EIATTR_COOP_GROUP_INSTR_OFFSETS
	.align		4
.L_19:
        /*0084*/ 	.byte	0x04, 0x28
        /*0086*/ 	.short	(.L_21 - .L_20)


	//   ....[0]....
.L_20:
        /*0088*/ 	.word	0x00000280


	//   ....[1]....
        /*008c*/ 	.word	0x00000290


	//   ....[2]....
        /*0090*/ 	.word	0x000002a0


	//   ....[3]....
        /*0094*/ 	.word	0x000002b0


	//   ....[4]....
        /*0098*/ 	.word	0x000002f0


	//   ....[5]....
        /*009c*/ 	.word	0x00000310


	//   ....[6]....
        /*00a0*/ 	.word	0x00000320


	//   ....[7]....
        /*00a4*/ 	.word	0x00000330


	//   ....[8]....
        /*00a8*/ 	.word	0x00000370


	//   ....[9]....
        /*00ac*/ 	.word	0x00000390


	//   ....[10]....
        /*00b0*/ 	.word	0x000003a0


	//   ....[11]....
        /*00b4*/ 	.word	0x000003b0


	//----- nvinfo : EIATTR_EXIT_INSTR_OFFSETS
	.align		4
.L_21:
        /*00b8*/ 	.byte	0x04, 0x1c
        /*00ba*/ 	.short	(.L_23 - .L_22)


	//   ....[0]....
.L_22:
        /*00bc*/ 	.word	0x00000540


	//   ....[1]....
        /*00c0*/ 	.word	0x00000570


	//----- nvinfo : EIATTR_REQNTID
	.align		4
.L_23:
        /*00c4*/ 	.byte	0x04, 0x10
        /*00c6*/ 	.short	(.L_25 - .L_24)
.L_24:
        /*00c8*/ 	.word	0x00000100
        /*00cc*/ 	.word	0x00000001
        /*00d0*/ 	.word	0x00000001


	//----- nvinfo : EIATTR_CBANK_PARAM_SIZE
	.align		4
.L_25:
        /*00d4*/ 	.byte	0x03, 0x19
        /*00d6*/ 	.short	0x0018


	//----- nvinfo : EIATTR_PARAM_CBANK
	.align		4
        /*00d8*/ 	.byte	0x04, 0x0a
        /*00da*/ 	.short	(.L_27 - .L_26)
	.align		4
.L_26:
        /*00dc*/ 	.word	index@(.nv.constant0.triton_per_fused__native_batch_norm_legit_no_training_mean_relu_7)
        /*00e0*/ 	.short	0x0210
        /*00e2*/ 	.short	0x0018


	//----- nvinfo : EIATTR_SW_WAR
	.align		4
.L_27:
        /*00e4*/ 	.byte	0x04, 0x36
        /*00e6*/ 	.short	(.L_29 - .L_28)
.L_28:
        /*00e8*/ 	.word	0x00000008
.L_29:


//--------------------- .nv.callgraph             --------------------------
	.section	.nv.callgraph,"",@"SHT_CUDA_CALLGRAPH"
	.align	4
	.sectionentsize	8
	.align		4
        /*0000*/ 	.word	0x00000000
	.align		4
        /*0004*/ 	.word	0xffffffff
	.align		4
        /*0008*/ 	.word	0x00000000
	.align		4
        /*000c*/ 	.word	0xfffffffe
	.align		4
        /*0010*/ 	.word	0x00000000
	.align		4
        /*0014*/ 	.word	0xfffffffd
	.align		4
        /*0018*/ 	.word	0x00000000
	.align		4
        /*001c*/ 	.word	0xfffffffc


//--------------------- .text.triton_per_fused__native_batch_norm_legit_no_training_mean_relu_7 --------------------------
	.section	.text.triton_per_fused__native_batch_norm_legit_no_training_mean_relu_7,"ax",@progbits
	.sectionflags	@"SHF_BARRIERS=1"
	.align	128
        .global         triton_per_fused__native_batch_norm_legit_no_training_mean_relu_7
        .type           triton_per_fused__native_batch_norm_legit_no_training_mean_relu_7,@function
        .size           triton_per_fused__native_batch_norm_legit_no_training_mean_relu_7,(.L_x_1 - triton_per_fused__native_batch_norm_legit_no_training_mean_relu_7)
        .other          triton_per_fused__native_batch_norm_legit_no_training_mean_relu_7,@"STO_CUDA_ENTRY STV_DEFAULT"
triton_per_fused__native_batch_norm_legit_no_training_mean_relu_7:
.text.triton_per_fused__native_batch_norm_legit_no_training_mean_relu_7:
[----:B------:R-:W0:Y:S02]  /*0000*/  LDC R1, c[0x0][0x28] ;  /* 0x00000a00ff017b82 */ /* 0x000e240000000800 */
[----:B------:R-:W1:Y:S01]  /*0010*/  S2R R4, SR_CTAID.X ;  /* 0x0000000000047919 */ /* 0x000e620000002500 */
[----:B------:R-:W-:Y:S01]  /*0020*/  ULDC.64 UR6, c[0x0][0x208] ;  /* 0x0000820000067ab9 */ /* 0x000fe20000000a00 */
[----:B------:R-:W2:Y:S01]  /*0030*/  S2R R3, SR_TID.X ;  /* 0x0000000000037919 */ /* 0x000ea20000002100 */
[----:B-1----:R-:W-:Y:S01]  /*0040*/  IMAD.SHL.U32 R0, R4, 0x80, RZ ;  /* 0x0000008004007824 */ /* 0x002fe200078e00ff */
[----:B------:R-:W-:Y:S02]  /*0050*/  SHF.R.S32.HI R7, RZ, 0x18, R4 ;  /* 0x00000018ff077819 */ /* 0x000fe40000011404 */
[----:B------:R-:W1:Y:S01]  /*0060*/  LDC.64 R4, c[0x0][0x218] ;  /* 0x00008600ff047b82 */ /* 0x000e620000000a00 */
[----:B--2---:R-:W-:Y:S01]  /*0070*/  IMAD.SHL.U32 R9, R3, 0x4, RZ ;  /* 0x0000000403097824 */ /* 0x004fe200078e00ff */
[----:B------:R-:W-:Y:S01]  /*0080*/  SGXT R7, R7, 0x1 ;  /* 0x000000010707781a */ /* 0x000fe20000000200 */
[----:B------:R-:W-:-:S03]  /*0090*/  IMAD.SHL.U32 R12, R3, 0x40, RZ ;  /* 0x00000040030c7824 */ /* 0x000fc600078e00ff */
[----:B------:R-:W-:Y:S02]  /*00a0*/  LOP3.LUT R6, R0, 0x7c, R9, 0xf8, !PT ;  /* 0x0000007c00067812 */ /* 0x000fe400078ef809 */
[----:B------:R-:W-:Y:S02]  /*00b0*/  LOP3.LUT R12, R12, 0x3800, RZ, 0xc0, !PT ;  /* 0x000038000c0c7812 */ /* 0x000fe400078ec0ff */
[----:B------:R-:W-:-:S04]  /*00c0*/  LEA.HI R7, R7, R6, RZ, 0xb ;  /* 0x0000000607077211 */ /* 0x000fc800078f58ff */
[C---:B------:R-:W-:Y:S02]  /*00d0*/  LOP3.LUT R13, R7.reuse, 0xfffff800, RZ, 0xc0, !PT ;  /* 0xfffff800070d7812 */ /* 0x040fe400078ec0ff */
[----:B------:R-:W-:Y:S02]  /*00e0*/  SHF.L.U32 R7, R7, 0x3, RZ ;  /* 0x0000000307077819 */ /* 0x000fe400000006ff */
[----:B------:R-:W-:Y:S02]  /*00f0*/  IADD3 R12, R12, R6, -R13 ;  /* 0x000000060c0c7210 */ /* 0x000fe40007ffe80d */
[----:B------:R-:W-:-:S05]  /*0100*/  LOP3.LUT R7, R7, 0xffffc000, RZ, 0xc0, !PT ;  /* 0xffffc00007077812 */ /* 0x000fca00078ec0ff */
[----:B------:R-:W-:-:S04]  /*0110*/  IMAD.IADD R7, R12, 0x1, R7 ;  /* 0x000000010c077824 */ /* 0x000fc800078e0207 */
[----:B-1----:R-:W-:-:S06]  /*0120*/  IMAD.WIDE R4, R7, 0x4, R4 ;  /* 0x0000000407047825 */ /* 0x002fcc00078e0204 */
[----:B------:R-:W2:Y:S01]  /*0130*/  LDG.E.128 R4, desc[UR6][R4.64] ;  /* 0x0000000604047981 */ /* 0x000ea2000c1e1d00 */
[----:B------:R-:W1:Y:S01]  /*0140*/  S2UR UR5, SR_CgaCtaId ;  /* 0x00000000000579c3 */ /* 0x000e620000008800 */
[----:B------:R-:W-:Y:S01]  /*0150*/  LOP3.LUT R12, R9, 0x7c, RZ, 0xc0, !PT ;  /* 0x0000007c090c7812 */ /* 0x000fe200078ec0ff */
[----:B------:R-:W-:Y:S01]  /*0160*/  UMOV UR4, 0x400 ;  /* 0x0000040000047882 */ /* 0x000fe20000000000 */
[----:B------:R-:W-:Y:S02]  /*0170*/  SHF.R.U32.HI R14, RZ, 0x3, R3 ;  /* 0x00000003ff0e7819 */ /* 0x000fe40000011603 */
[----:B------:R-:W-:Y:S02]  /*0180*/  SHF.L.U32 R13, R12, 0x5, RZ ;  /* 0x000000050c0d7819 */ /* 0x000fe400000006ff */
[----:B------:R-:W-:Y:S02]  /*0190*/  ISETP.GE.AND P0, PT, R3, 0x400, PT ;  /* 0x000004000300780c */ /* 0x000fe40003f06270 */
[----:B------:R-:W-:Y:S01]  /*01a0*/  LOP3.LUT R14, R13, 0x1c, R14, 0xf8, !PT ;  /* 0x0000001c0d0e7812 */ /* 0x000fe200078ef80e */
[----:B-1----:R-:W-:-:S06]  /*01b0*/  UPRMT UR4, UR5, 0x654, UR4 ;  /* 0x0000065405047896 */ /* 0x002fcc0008000004 */
[----:B------:R-:W-:-:S03]  /*01c0*/  LEA R12, R12, UR4, 0x2 ;  /* 0x000000040c0c7c11 */ /* 0x000fc6000f8e10ff */
[----:B--2---:R-:W-:Y:S04]  /*01d0*/  STS [R14+UR4], R4 ;  /* 0x000000040e007988 */ /* 0x004fe80008000804 */
[----:B------:R-:W-:Y:S04]  /*01e0*/  STS [R14+UR4+0x20], R5 ;  /* 0x000020050e007988 */ /* 0x000fe80008000804 */
[----:B------:R-:W-:Y:S04]  /*01f0*/  STS [R14+UR4+0x40], R6 ;  /* 0x000040060e007988 */ /* 0x000fe80008000804 */
[----:B------:R-:W-:Y:S01]  /*0200*/  STS [R14+UR4+0x60], R7 ;  /* 0x000060070e007988 */ /* 0x000fe20008000804 */
[----:B------:R-:W-:Y:S06]  /*0210*/  BAR.SYNC.DEFER_BLOCKING 0x0 ;  /* 0x0000000000007b1d */ /* 0x000fec0000010000 */
[----:B------:R-:W1:Y:S04]  /*0220*/  @!P0 LDS R8, [R9+UR4] ;  /* 0x0000000409088984 */ /* 0x000e680008000800 */
[----:B------:R-:W2:Y:S04]  /*0230*/  @!P0 LDS R2, [R9+UR4+0x400] ;  /* 0x0004000409028984 */ /* 0x000ea80008000800 */
[----:B------:R-:W3:Y:S04]  /*0240*/  @!P0 LDS R11, [R9+UR4+0x800] ;  /* 0x00080004090b8984 */ /* 0x000ee80008000800 */
[----:B------:R-:W4:Y:S01]  /*0250*/  @!P0 LDS R10, [R9+UR4+0xc00] ;  /* 0x000c0004090a8984 */ /* 0x000f220008000800 */
[----:B------:R-:W-:-:S04]  /*0260*/  LOP3.LUT P0, RZ, R3, 0x7, RZ, 0xc0, !PT ;  /* 0x0000000703ff7812 */ /* 0x000fc8000780c0ff */
[----:B------:R-:W-:Y:S01]  /*0270*/  ISETP.LT.AND P0, PT, R3, 0x400, !P0 ;  /* 0x000004000300780c */ /* 0x000fe20004701270 */
[----:B-1----:R-:W1:Y:S04]  /*0280*/  SHFL.BFLY PT, R15, R8, 0x4, 0x1f ;  /* 0x0c801f00080f7f89 */ /* 0x002e6800000e0000 */
[----:B--2---:R-:W2:Y:S04]  /*0290*/  SHFL.BFLY PT, R17, R2, 0x4, 0x1f ;  /* 0x0c801f0002117f89 */ /* 0x004ea800000e0000 */
[----:B---3--:R-:W3:Y:S04]  /*02a0*/  SHFL.BFLY PT, R4, R11, 0x4, 0x1f ;  /* 0x0c801f000b047f89 */ /* 0x008ee800000e0000 */
[----:B----4-:R-:W4:Y:S01]  /*02b0*/  SHFL.BFLY PT, R5, R10, 0x4, 0x1f ;  /* 0x0c801f000a057f89 */ /* 0x010f2200000e0000 */
[----:B-1----:R-:W-:Y:S01]  /*02c0*/  FADD R15, R8, R15 ;  /* 0x0000000f080f7221 */ /* 0x002fe20000000000 */
[----:B--2---:R-:W-:Y:S01]  /*02d0*/  FADD R17, R2, R17 ;  /* 0x0000001102117221 */ /* 0x004fe20000000000 */
[----:B---3--:R-:W-:-:S04]  /*02e0*/  FADD R14, R11, R4 ;  /* 0x000000040b0e7221 */ /* 0x008fc80000000000 */
[----:B------:R-:W1:Y:S01]  /*02f0*/  SHFL.BFLY PT, R6, R17, 0x2, 0x1f ;  /* 0x0c401f0011067f89 */ /* 0x000e6200000e0000 */
[----:B----4-:R-:W-:-:S03]  /*0300*/  FADD R16, R10, R5 ;  /* 0x000000050a107221 */ /* 0x010fc60000000000 */
[----:B------:R-:W2:Y:S04]  /*0310*/  SHFL.BFLY PT, R4, R15, 0x2, 0x1f ;  /* 0x0c401f000f047f89 */ /* 0x000ea800000e0000 */
[----:B------:R-:W3:Y:S04]  /*0320*/  SHFL.BFLY PT, R5, R14, 0x2, 0x1f ;  /* 0x0c401f000e057f89 */ /* 0x000ee800000e0000 */
[----:B------:R-:W4:Y:S01]  /*0330*/  SHFL.BFLY PT, R7, R16, 0x2, 0x1f ;  /* 0x0c401f0010077f89 */ /* 0x000f2200000e0000 */
        /* <DEDUP_REMOVED lines=9> */
[----:B--2---:R-:W-:-:S04]  /*03d0*/  FADD R10, R6, R7 ;  /* 0x00000007060a7221 */ /* 0x004fc80000000000 */
[----:B------:R-:W-:Y:S01]  /*03e0*/  @P0 STS [R9+UR4], R8 ;  /* 0x0000000809000988 */ /* 0x000fe20008000804 */
[----:B---3--:R-:W-:-:S03]  /*03f0*/  FADD R14, R2, R11 ;  /* 0x0000000b020e7221 */ /* 0x008fc60000000000 */
[----:B------:R-:W-:Y:S01]  /*0400*/  @P0 STS [R9+UR4+0x400], R10 ;  /* 0x0004000a09000988 */ /* 0x000fe20008000804 */
[----:B------:R-:W-:Y:S01]  /*0410*/  LOP3.LUT R2, R3, 0x7f, RZ, 0xc0, !PT ;  /* 0x0000007f03027812 */ /* 0x000fe200078ec0ff */
[----:B----4-:R-:W-:Y:S02]  /*0420*/  FADD R16, R18, R15 ;  /* 0x0000000f12107221 */ /* 0x010fe40000000000 */
[----:B------:R-:W-:Y:S01]  /*0430*/  @P0 STS [R9+UR4+0x800], R14 ;  /* 0x0008000e09000988 */ /* 0x000fe20008000804 */
[----:B------:R-:W-:-:S03]  /*0440*/  LEA R11, R2, UR4, 0x2 ;  /* 0x00000004020b7c11 */ /* 0x000fc6000f8e10ff */
[----:B------:R1:W-:Y:S01]  /*0450*/  @P0 STS [R9+UR4+0xc00], R16 ;  /* 0x000c001009000988 */ /* 0x0003e20008000804 */
[----:B------:R-:W-:Y:S01]  /*0460*/  BAR.SYNC.DEFER_BLOCKING 0x0 ;  /* 0x0000000000007b1d */ /* 0x000fe20000010000 */
[----:B------:R-:W-:Y:S02]  /*0470*/  LOP3.LUT P0, RZ, R3, 0x80, RZ, 0xc0, !PT ;  /* 0x0000008003ff7812 */ /* 0x000fe4000780c0ff */
[----:B------:R-:W-:-:S05]  /*0480*/  LOP3.LUT R3, R0, 0x7f, R3, 0xf8, !PT ;  /* 0x0000007f00037812 */ /* 0x000fca00078ef803 */
[----:B-1----:R-:W1:Y:S01]  /*0490*/  LDC.64 R8, c[0x0][0x210] ;  /* 0x00008400ff087b82 */ /* 0x002e620000000a00 */
[----:B------:R-:W-:Y:S04]  /*04a0*/  LDS R4, [R13+UR4] ;  /* 0x000000040d047984 */ /* 0x000fe80008000800 */
[----:B------:R-:W-:Y:S01]  /*04b0*/  LDS R5, [R13+UR4+0x20] ;  /* 0x000020040d057984 */ /* 0x000fe20008000800 */
[----:B-1----:R-:W-:-:S03]  /*04c0*/  IMAD.WIDE R2, R3, 0x4, R8 ;  /* 0x0000000403027825 */ /* 0x002fc600078e0208 */
[----:B------:R-:W-:Y:S04]  /*04d0*/  LDS R6, [R13+UR4+0x40] ;  /* 0x000040040d067984 */ /* 0x000fe80008000800 */
[----:B------:R-:W1:Y:S01]  /*04e0*/  LDS R7, [R13+UR4+0x60] ;  /* 0x000060040d077984 */ /* 0x000e620008000800 */
[----:B------:R-:W-:Y:S06]  /*04f0*/  BAR.SYNC.DEFER_BLOCKING 0x0 ;  /* 0x0000000000007b1d */ /* 0x000fec0000010000 */
[----:B-1----:R1:W-:Y:S02]  /*0500*/  STS.128 [R12], R4 ;  /* 0x000000040c007388 */ /* 0x0023e40000000c00 */
[----:B------:R-:W-:Y:S06]  /*0510*/  BAR.SYNC.DEFER_BLOCKING 0x0 ;  /* 0x0000000000007b1d */ /* 0x000fec0000010000 */
[----:B------:R-:W2:Y:S02]  /*0520*/  LDS R11, [R11] ;  /* 0x000000000b0b7984 */ /* 0x000ea40000000800 */
[----:B------:R-:W-:Y:S06]  /*0530*/  BAR.SYNC.DEFER_BLOCKING 0x0 ;  /* 0x0000000000007b1d */ /* 0x000fec0000010000 */
[----:B-1----:R-:W-:Y:S05]  /*0540*/  @P0 EXIT ;  /* 0x000000000000094d */ /* 0x002fea0003800000 */
[----:B--2---:R-:W-:-:S05]  /*0550*/  FMUL R11, R11, 0.0009765625 ;  /* 0x3a8000000b0b7820 */ /* 0x004fca0000400000 */
[----:B------:R-:W-:Y:S01]  /*0560*/  STG.E desc[UR6][R2.64], R11 ;  /* 0x0000000b02007986 */ /* 0x000fe2000c101906 */
[----:B------:R-:W-:Y:S05]  /*0570*/  EXIT ;  /* 0x000000000000794d */ /* 0x000fea0003800000 */
.L_x_0:
[----:B------:R-:W-:-:S00]  /*0580*/  BRA `(.L_x_0) ;  /* 0xfffffffc00fc7947 */ /* 0x000fc0000383ffff */
[----:B------:R-:W-:-:S00]  /*0590*/  NOP ;  /* 0x0000000000007918 */ /* 0x000fc00000000000 */
        /* <DEDUP_REMOVED lines=14> */
.L_x_1:


//--------------------- .nv.shared.triton_per_fused__native_batch_norm_legit_no_training_mean_relu_7 --------------------------
	.section	.nv.shared.triton_per_fused__native_batch_norm_legit_no_training_mean_relu_7,"aw",@nobits
	.sectionflags	@""
	.align	16
	.zero		1024


//--------------------- .nv.constant0.triton_per_fused__native_batch_norm_legit_no_training_mean_relu_7 --------------------------
	.section	.nv.constant0.triton_per_fused__native_batch_norm_legit_no_training_mean_relu_7,"a",@progbits
	.sectionflags	@""
	.align	4
.nv.constant0.triton_per_fused__native_batch_norm_legit_no_training_mean_relu_7:
	.zero		552
